//
// Generated by NVIDIA NVVM Compiler
//
// Compiler Build ID: CL-36424714
// Cuda compilation tools, release 13.0, V13.0.88
// Based on NVVM 20.0.0
//

.version 9.0
.target sm_100
.address_size 64

	// .globl	_Z6reducePiS_j
.extern .shared .align 16 .b8 sdata[];
.extern .shared .align 16 .b8 smem[];

.visible .entry _Z6reducePiS_j(
	.param .u64 .ptr .align 1 _Z6reducePiS_j_param_0,
	.param .u64 .ptr .align 1 _Z6reducePiS_j_param_1,
	.param .u32 _Z6reducePiS_j_param_2
)
{
	.reg .pred 	%p<8>;
	.reg .b32 	%r<48>;
	.reg .b64 	%rd<11>;

	ld.param.u64 	%rd3, [_Z6reducePiS_j_param_0];
	ld.param.u64 	%rd2, [_Z6reducePiS_j_param_1];
	ld.param.u32 	%r13, [_Z6reducePiS_j_param_2];
	cvta.to.global.u64 	%rd1, %rd3;
	mov.u32 	%r1, %tid.x;
	mov.u32 	%r2, %ctaid.x;
	mov.u32 	%r47, %ntid.x;
	mul.lo.s32 	%r15, %r47, %r2;
	shl.b32 	%r16, %r15, 1;
	add.s32 	%r4, %r16, %r1;
	setp.ge.u32 	%p1, %r4, %r13;
	mov.b32 	%r45, 0;
	@%p1 bra 	$L__BB0_2;
	mul.wide.u32 	%rd4, %r4, 4;
	add.s64 	%rd5, %rd1, %rd4;
	ld.global.u32 	%r45, [%rd5];
$L__BB0_2:
	add.s32 	%r7, %r4, %r47;
	setp.ge.u32 	%p2, %r7, %r13;
	mov.b32 	%r46, 0;
	@%p2 bra 	$L__BB0_4;
	mul.wide.u32 	%rd6, %r7, 4;
	add.s64 	%rd7, %rd1, %rd6;
	ld.global.u32 	%r46, [%rd7];
$L__BB0_4:
	shl.b32 	%r18, %r1, 2;
	mov.u32 	%r19, sdata;
	add.s32 	%r10, %r19, %r18;
	add.s32 	%r20, %r45, %r46;
	st.shared.u32 	[%r10], %r20;
	bar.sync 	0;
	setp.lt.u32 	%p3, %r47, 66;
	@%p3 bra 	$L__BB0_8;
$L__BB0_5:
	shr.u32 	%r12, %r47, 1;
	setp.ge.u32 	%p4, %r1, %r12;
	@%p4 bra 	$L__BB0_7;
	shl.b32 	%r21, %r12, 2;
	add.s32 	%r22, %r10, %r21;
	ld.shared.u32 	%r23, [%r22];
	ld.shared.u32 	%r24, [%r10];
	add.s32 	%r25, %r24, %r23;
	st.shared.u32 	[%r10], %r25;
$L__BB0_7:
	bar.sync 	0;
	setp.gt.u32 	%p5, %r47, 131;
	mov.u32 	%r47, %r12;
	@%p5 bra 	$L__BB0_5;
$L__BB0_8:
	setp.gt.u32 	%p6, %r1, 31;
	@%p6 bra 	$L__BB0_11;
	ld.volatile.shared.u32 	%r26, [%r10+128];
	ld.volatile.shared.u32 	%r27, [%r10];
	add.s32 	%r28, %r27, %r26;
	st.volatile.shared.u32 	[%r10], %r28;
	ld.volatile.shared.u32 	%r29, [%r10+64];
	ld.volatile.shared.u32 	%r30, [%r10];
	add.s32 	%r31, %r30, %r29;
	st.volatile.shared.u32 	[%r10], %r31;
	ld.volatile.shared.u32 	%r32, [%r10+32];
	ld.volatile.shared.u32 	%r33, [%r10];
	add.s32 	%r34, %r33, %r32;
	st.volatile.shared.u32 	[%r10], %r34;
	ld.volatile.shared.u32 	%r35, [%r10+16];
	ld.volatile.shared.u32 	%r36, [%r10];
	add.s32 	%r37, %r36, %r35;
	st.volatile.shared.u32 	[%r10], %r37;
	ld.volatile.shared.u32 	%r38, [%r10+8];
	ld.volatile.shared.u32 	%r39, [%r10];
	add.s32 	%r40, %r39, %r38;
	st.volatile.shared.u32 	[%r10], %r40;
	ld.volatile.shared.u32 	%r41, [%r10+4];
	ld.volatile.shared.u32 	%r42, [%r10];
	add.s32 	%r43, %r42, %r41;
	st.volatile.shared.u32 	[%r10], %r43;
	setp.ne.s32 	%p7, %r1, 0;
	@%p7 bra 	$L__BB0_11;
	ld.shared.u32 	%r44, [sdata];
	cvta.to.global.u64 	%rd8, %rd2;
	mul.wide.u32 	%rd9, %r2, 4;
	add.s64 	%rd10, %rd8, %rd9;
	st.global.u32 	[%rd10], %r44;
$L__BB0_11:
	ret;

}
	// .globl	_Z5norm2PiS_i
.visible .entry _Z5norm2PiS_i(
	.param .u64 .ptr .align 1 _Z5norm2PiS_i_param_0,
	.param .u64 .ptr .align 1 _Z5norm2PiS_i_param_1,
	.param .u32 _Z5norm2PiS_i_param_2
)
{
	.reg .b32 	%r<14>;
	.reg .b64 	%rd<9>;

	ld.param.u64 	%rd1, [_Z5norm2PiS_i_param_0];
	ld.param.u64 	%rd2, [_Z5norm2PiS_i_param_1];
	cvta.to.global.u64 	%rd3, %rd2;
	cvta.to.global.u64 	%rd4, %rd1;
	mov.u32 	%r1, %tid.x;
	mov.u32 	%r2, %ctaid.x;
	mov.u32 	%r3, %ntid.x;
	mad.lo.s32 	%r4, %r2, %r3, %r1;
	shl.b32 	%r5, %r4, 1;
	mul.wide.s32 	%rd5, %r5, 4;
	add.s64 	%rd6, %rd4, %rd5;
	ld.global.u32 	%r6, [%rd6];
	ld.global.u32 	%r7, [%rd6+4];
	sub.s32 	%r8, %r6, %r7;
	shl.b32 	%r9, %r1, 2;
	mov.u32 	%r10, smem;
	add.s32 	%r11, %r10, %r9;
	st.shared.u32 	[%r11], %r8;
	bar.sync 	0;
	ld.shared.u32 	%r12, [%r11];
	mul.lo.s32 	%r13, %r12, %r12;
	st.shared.u32 	[%r11], %r13;
	mul.wide.s32 	%rd7, %r4, 4;
	add.s64 	%rd8, %rd3, %rd7;
	st.global.u32 	[%rd8], %r13;
	ret;

}


// ===== COMPILED SASS (sm_100) =====

	.target	sm_100

	.elftype	@"ET_EXEC"


//--------------------- .note.nv.tkinfo           --------------------------
	.section	.note.nv.tkinfo,"",@"SHT_NOTE"
	.sectionflags	@"SHF_NOTE_NV_TKINFO"
	.tkinfo
        /*0018*/ 	.word	0x00000002
        /*0030*/ 	.string	""
        /*0030*/ 	.string	"ptxas"
        /*0030*/ 	.string	"Cuda compilation tools, release 13.0, V13.0.88"
        /*0030*/ 	.string	"Build cuda_13.0.r13.0/compiler.36424714_0"
        /*0030*/ 	.string	"-arch sm_100 -m 64 "



//--------------------- .note.nv.cuinfo           --------------------------
	.section	.note.nv.cuinfo,"",@"SHT_NOTE"
	.sectionflags	@"SHF_NOTE_NV_CUINFO"
        /*0018*/ 	.short	0x0002
        /*001a*/ 	.short	0x0064
        /*001c*/ 	.short	0x0082
	.zero		2


//--------------------- .nv.info                  --------------------------
	.section	.nv.info,"",@"SHT_CUDA_INFO"
	.align	4


	//----- nvinfo : EIATTR_REGCOUNT
	.align		4
        /*0000*/ 	.byte	0x04, 0x2f
        /*0002*/ 	.short	(.L_1 - .L_0)
	.align		4
.L_0:
        /*0004*/ 	.word	index@(_Z6reducePiS_j)
        /*0008*/ 	.word	0x0000000d


	//----- nvinfo : EIATTR_FRAME_SIZE
	.align		4
.L_1:
        /*000c*/ 	.byte	0x04, 0x11
        /*000e*/ 	.short	(.L_3 - .L_2)
	.align		4
.L_2:
        /*0010*/ 	.word	index@(_Z6reducePiS_j)
        /*0014*/ 	.word	0x00000000


	//----- nvinfo : EIATTR_REGCOUNT
	.align		4
.L_3:
        /*0018*/ 	.byte	0x04, 0x2f
        /*001a*/ 	.short	(.L_5 - .L_4)
	.align		4
.L_4:
        /*001c*/ 	.word	index@(_Z5norm2PiS_i)
        /*0020*/ 	.word	0x0000000c


	//----- nvinfo : EIATTR_FRAME_SIZE
	.align		4
.L_5:
        /*0024*/ 	.byte	0x04, 0x11
        /*0026*/ 	.short	(.L_7 - .L_6)
	.align		4
.L_6:
        /*0028*/ 	.word	index@(_Z5norm2PiS_i)
        /*002c*/ 	.word	0x00000000


	//----- nvinfo : EIATTR_MIN_STACK_SIZE
	.align		4
.L_7:
        /*0030*/ 	.byte	0x04, 0x12
        /*0032*/ 	.short	(.L_9 - .L_8)
	.align		4
.L_8:
        /*0034*/ 	.word	index@(_Z5norm2PiS_i)
        /*0038*/ 	.word	0x00000000


	//----- nvinfo : EIATTR_MIN_STACK_SIZE
	.align		4
.L_9:
        /*003c*/ 	.byte	0x04, 0x12
        /*003e*/ 	.short	(.L_11 - .L_10)
	.align		4
.L_10:
        /*0040*/ 	.word	index@(_Z6reducePiS_j)
        /*0044*/ 	.word	0x00000000
.L_11:


//--------------------- .nv.compat                --------------------------
	.section	.nv.compat,"",@"SHT_CUDA_COMPAT_INFO"
	.align	4
        /*0000*/ 	.byte	0x02, 0x09, 0x00, 0x00, 0x02, 0x02, 0x01, 0x00, 0x02, 0x05, 0x05, 0x00, 0x03, 0x07, 0x01, 0x01
        /*0010*/ 	.byte	0x02, 0x03, 0x00, 0x00, 0x02, 0x06, 0x01, 0x00, 0x04, 0x0b, 0x08, 0x00, 0x09, 0x00, 0x00, 0x00
        /*0020*/ 	.byte	0x00, 0x00, 0x00, 0x00


//--------------------- .nv.info._Z5norm2PiS_i    --------------------------
	.section	.nv.info._Z5norm2PiS_i,"",@"SHT_CUDA_INFO"
	.sectionflags	@""
	.align	4


	//----- nvinfo : EIATTR_CUDA_API_VERSION
	.align		4
        /*0000*/ 	.byte	0x04, 0x37
        /*0002*/ 	.short	(.L_13 - .L_12)
.L_12:
        /*0004*/ 	.word	0x00000082


	//----- nvinfo : EIATTR_KPARAM_INFO
	.align		4
.L_13:
        /*0008*/ 	.byte	0x04, 0x17
        /*000a*/ 	.short	(.L_15 - .L_14)
.L_14:
        /*000c*/ 	.word	0x00000000
        /*0010*/ 	.short	0x0002
        /*0012*/ 	.short	0x0010
        /*0014*/ 	.byte	0x00, 0xf0, 0x11, 0x00


	//----- nvinfo : EIATTR_KPARAM_INFO
	.align		4
.L_15:
        /*0018*/ 	.byte	0x04, 0x17
        /*001a*/ 	.short	(.L_17 - .L_16)
.L_16:
        /*001c*/ 	.word	0x00000000
        /*0020*/ 	.short	0x0001
        /*0022*/ 	.short	0x0008
        /*0024*/ 	.byte	0x00, 0xf5, 0x21, 0x00


	//----- nvinfo : EIATTR_KPARAM_INFO
	.align		4
.L_17:
        /*0028*/ 	.byte	0x04, 0x17
        /*002a*/ 	.short	(.L_19 - .L_18)
.L_18:
        /*002c*/ 	.word	0x00000000
        /*0030*/ 	.short	0x0000
        /*0032*/ 	.short	0x0000
        /*0034*/ 	.byte	0x00, 0xf5, 0x21, 0x00


	//----- nvinfo : EIATTR_SPARSE_MMA_MASK
	.align		4
.L_19:
        /*0038*/ 	.byte	0x03, 0x50
        /*003a*/ 	.short	0x0000


	//----- nvinfo : EIATTR_MAXREG_COUNT
	.align		4
        /*003c*/ 	.byte	0x03, 0x1b
        /*003e*/ 	.short	0x00ff


	//----- nvinfo : EIATTR_NUM_BARRIERS
	.align		4
        /*0040*/ 	.byte	0x02, 0x4c
        /*0042*/ 	.byte	0x01
	.zero		1


	//----- nvinfo : EIATTR_MERCURY_ISA_VERSION
	.align		4
        /*0044*/ 	.byte	0x03, 0x5f
        /*0046*/ 	.short	0x0101


	//----- nvinfo : EIATTR_VRC_CTA_INIT_COUNT
	.align		4
        /*0048*/ 	.byte	0x02, 0x4a
	.zero		1
	.zero		1


	//----- nvinfo : EIATTR_EXIT_INSTR_OFFSETS
	.align		4
        /*004c*/ 	.byte	0x04, 0x1c
        /*004e*/ 	.short	(.L_21 - .L_20)


	//   ....[0]....
.L_20:
        /*0050*/ 	.word	0x00000180


	//----- nvinfo : EIATTR_CBANK_PARAM_SIZE
	.align		4
.L_21:
        /*0054*/ 	.byte	0x03, 0x19
        /*0056*/ 	.short	0x0014


	//----- nvinfo : EIATTR_PARAM_CBANK
	.align		4
        /*0058*/ 	.byte	0x04, 0x0a
        /*005a*/ 	.short	(.L_23 - .L_22)
	.align		4
.L_22:
        /*005c*/ 	.word	index@(.nv.constant0._Z5norm2PiS_i)
        /*0060*/ 	.short	0x0380
        /*0062*/ 	.short	0x0014


	//----- nvinfo : EIATTR_SW_WAR
	.align		4
.L_23:
        /*0064*/ 	.byte	0x04, 0x36
        /*0066*/ 	.short	(.L_25 - .L_24)
.L_24:
        /*0068*/ 	.word	0x00000008
.L_25:


//--------------------- .nv.info._Z6reducePiS_j   --------------------------
	.section	.nv.info._Z6reducePiS_j,"",@"SHT_CUDA_INFO"
	.sectionflags	@""
	.align	4


	//----- nvinfo : EIATTR_CUDA_API_VERSION
	.align		4
        /*0000*/ 	.byte	0x04, 0x37
        /*0002*/ 	.short	(.L_27 - .L_26)
.L_26:
        /*0004*/ 	.word	0x00000082


	//----- nvinfo : EIATTR_KPARAM_INFO
	.align		4
.L_27:
        /*0008*/ 	.byte	0x04, 0x17
        /*000a*/ 	.short	(.L_29 - .L_28)
.L_28:
        /*000c*/ 	.word	0x00000000
        /*0010*/ 	.short	0x0002
        /*0012*/ 	.short	0x0010
        /*0014*/ 	.byte	0x00, 0xf0, 0x11, 0x00


	//----- nvinfo : EIATTR_KPARAM_INFO
	.align		4
.L_29:
        /*0018*/ 	.byte	0x04, 0x17
        /*001a*/ 	.short	(.L_31 - .L_30)
.L_30:
        /*001c*/ 	.word	0x00000000
        /*0020*/ 	.short	0x0001
        /*0022*/ 	.short	0x0008
        /*0024*/ 	.byte	0x00, 0xf5, 0x21, 0x00


	//----- nvinfo : EIATTR_KPARAM_INFO
	.align		4
.L_31:
        /*0028*/ 	.byte	0x04, 0x17
        /*002a*/ 	.short	(.L_33 - .L_32)
.L_32:
        /*002c*/ 	.word	0x00000000
        /*0030*/ 	.short	0x0000
        /*0032*/ 	.short	0x0000
        /*0034*/ 	.byte	0x00, 0xf5, 0x21, 0x00


	//----- nvinfo : EIATTR_SPARSE_MMA_MASK
	.align		4
.L_33:
        /*0038*/ 	.byte	0x03, 0x50
        /*003a*/ 	.short	0x0000


	//----- nvinfo : EIATTR_MAXREG_COUNT
	.align		4
        /*003c*/ 	.byte	0x03, 0x1b
        /*003e*/ 	.short	0x00ff


	//----- nvinfo : EIATTR_NUM_BARRIERS
	.align		4
        /*0040*/ 	.byte	0x02, 0x4c
        /*0042*/ 	.byte	0x01
	.zero		1


	//----- nvinfo : EIATTR_MERCURY_ISA_VERSION
	.align		4
        /*0044*/ 	.byte	0x03, 0x5f
        /*0046*/ 	.short	0x0101


	//----- nvinfo : EIATTR_VRC_CTA_INIT_COUNT
	.align		4
        /*0048*/ 	.byte	0x02, 0x4a
	.zero		1
	.zero		1


	//----- nvinfo : EIATTR_EXIT_INSTR_OFFSETS
	.align		4
        /*004c*/ 	.byte	0x04, 0x1c
        /*004e*/ 	.short	(.L_35 - .L_34)


	//   ....[0]....
.L_34:
        /*0050*/ 	.word	0x00000290


	//   ....[1]....
        /*0054*/ 	.word	0x00000430


	//   ....[2]....
        /*0058*/ 	.word	0x000004b0


	//----- nvinfo : EIATTR_CBANK_PARAM_SIZE
	.align		4
.L_35:
        /*005c*/ 	.byte	0x03, 0x19
        /*005e*/ 	.short	0x0014


	//----- nvinfo : EIATTR_PARAM_CBANK
	.align		4
        /*0060*/ 	.byte	0x04, 0x0a
        /*0062*/ 	.short	(.L_37 - .L_36)
	.align		4
.L_36:
        /*0064*/ 	.word	index@(.nv.constant0._Z6reducePiS_j)
        /*0068*/ 	.short	0x0380
        /*006a*/ 	.short	0x0014


	//----- nvinfo : EIATTR_SW_WAR
	.align		4
.L_37:
        /*006c*/ 	.byte	0x04, 0x36
        /*006e*/ 	.short	(.L_39 - .L_38)
.L_38:
        /*0070*/ 	.word	0x00000008
.L_39:


//--------------------- .nv.callgraph             --------------------------
	.section	.nv.callgraph,"",@"SHT_CUDA_CALLGRAPH"
	.align	4
	.sectionentsize	8
	.align		4
        /*0000*/ 	.word	0x00000000
	.align		4
        /*0004*/ 	.word	0xffffffff
	.align		4
        /*0008*/ 	.word	0x00000000
	.align		4
        /*000c*/ 	.word	0xfffffffe
	.align		4
        /*0010*/ 	.word	0x00000000
	.align		4
        /*0014*/ 	.word	0xfffffffd
	.align		4
        /*0018*/ 	.word	0x00000000
	.align		4
        /*001c*/ 	.word	0xfffffffc


//--------------------- .text._Z5norm2PiS_i       --------------------------
	.section	.text._Z5norm2PiS_i,"ax",@progbits
	.align	128
        .global         _Z5norm2PiS_i
        .type           _Z5norm2PiS_i,@function
        .size           _Z5norm2PiS_i,(.L_x_4 - _Z5norm2PiS_i)
        .other          _Z5norm2PiS_i,@"STO_CUDA_ENTRY STV_DEFAULT"
_Z5norm2PiS_i:
.text._Z5norm2PiS_i:
[----:B------:R-:W-:Y:S01]  /*0000*/  LDC R1, c[0x0][0x37c] ;  /* 0x0000df00ff017b82 */ /* 0x000fe20000000800 */
[----:B------:R-:W0:Y:S07]  /*0010*/  S2R R9, SR_TID.X ;  /* 0x0000000000097919 */ /* 0x000e2e0000002100 */
[----:B------:R-:W0:Y:S01]  /*0020*/  S2UR UR4, SR_CTAID.X ;  /* 0x00000000000479c3 */ /* 0x000e220000002500 */
[----:B------:R-:W1:Y:S07]  /*0030*/  LDCU.64 UR6, c[0x0][0x358] ;  /* 0x00006b00ff0677ac */ /* 0x000e6e0008000a00 */
[----:B------:R-:W0:Y:S08]  /*0040*/  LDC R0, c[0x0][0x360] ;  /* 0x0000d800ff007b82 */ /* 0x000e300000000800 */
[----:B------:R-:W2:Y:S01]  /*0050*/  LDC.64 R2, c[0x0][0x380] ;  /* 0x0000e000ff027b82 */ /* 0x000ea20000000a00 */
[----:B0-----:R-:W-:-:S05]  /*0060*/  IMAD R7, R0, UR4, R9 ;  /* 0x0000000400077c24 */ /* 0x001fca000f8e0209 */
[----:B------:R-:W-:-:S05]  /*0070*/  SHF.L.U32 R5, R7, 0x1, RZ ;  /* 0x0000000107057819 */ /* 0x000fca00000006ff */
[----:B--2---:R-:W-:-:S05]  /*0080*/  IMAD.WIDE R2, R5, 0x4, R2 ;  /* 0x0000000405027825 */ /* 0x004fca00078e0202 */
[----:B-1----:R-:W2:Y:S04]  /*0090*/  LDG.E R0, desc[UR6][R2.64] ;  /* 0x0000000602007981 */ /* 0x002ea8000c1e1900 */
[----:B------:R-:W2:Y:S01]  /*00a0*/  LDG.E R5, desc[UR6][R2.64+0x4] ;  /* 0x0000040602057981 */ /* 0x000ea2000c1e1900 */
[----:B------:R-:W0:Y:S01]  /*00b0*/  S2UR UR5, SR_CgaCtaId ;  /* 0x00000000000579c3 */ /* 0x000e220000008800 */
[----:B------:R-:W-:Y:S02]  /*00c0*/  UMOV UR4, 0x400 ;  /* 0x0000040000047882 */ /* 0x000fe40000000000 */
[----:B0-----:R-:W-:-:S06]  /*00d0*/  ULEA UR4, UR5, UR4, 0x18 ;  /* 0x0000000405047291 */ /* 0x001fcc000f8ec0ff */
[----:B------:R-:W-:Y:S02]  /*00e0*/  LEA R9, R9, UR4, 0x2 ;  /* 0x0000000409097c11 */ /* 0x000fe4000f8e10ff */
[----:B--2---:R-:W-:Y:S02]  /*00f0*/  IADD3 R0, PT, PT, R0, -R5, RZ ;  /* 0x8000000500007210 */ /* 0x004fe40007ffe0ff */
[----:B------:R-:W0:Y:S03]  /*0100*/  LDC.64 R4, c[0x0][0x388] ;  /* 0x0000e200ff047b82 */ /* 0x000e260000000a00 */
[----:B------:R-:W-:Y:S05]  /*0110*/  STS [R9], R0 ;  /* 0x0000000009007388 */ /* 0x000fea0000000800 */
[----:B------:R-:W-:Y:S01]  /*0120*/  BAR.SYNC.DEFER_BLOCKING 0x0 ;  /* 0x0000000000007b1d */ /* 0x000fe20000010000 */
[----:B0-----:R-:W-:-:S05]  /*0130*/  IMAD.WIDE R2, R7, 0x4, R4 ;  /* 0x0000000407027825 */ /* 0x001fca00078e0204 */
[----:B------:R-:W0:Y:S02]  /*0140*/  LDS R6, [R9] ;  /* 0x0000000009067984 */ /* 0x000e240000000800 */
[----:B0-----:R-:W-:-:S05]  /*0150*/  IMAD R6, R6, R6, RZ ;  /* 0x0000000606067224 */ /* 0x001fca00078e02ff */
[----:B------:R-:W-:Y:S04]  /*0160*/  STS [R9], R6 ;  /* 0x0000000609007388 */ /* 0x000fe80000000800 */
[----:B------:R-:W-:Y:S01]  /*0170*/  STG.E desc[UR6][R2.64], R6 ;  /* 0x0000000602007986 */ /* 0x000fe2000c101906 */
[----:B------:R-:W-:Y:S05]  /*0180*/  EXIT ;  /* 0x000000000000794d */ /* 0x000fea0003800000 */
.L_x_0:
[----:B------:R-:W-:-:S00]  /*0190*/  BRA `(.L_x_0) ;  /* 0xfffffffc00fc7947 */ /* 0x000fc0000383ffff */
[----:B------:R-:W-:-:S00]  /*01a0*/  NOP ;  /* 0x0000000000007918 */ /* 0x000fc00000000000 */
        /* <DEDUP_REMOVED lines=13> */
.L_x_4:


//--------------------- .text._Z6reducePiS_j      --------------------------
	.section	.text._Z6reducePiS_j,"ax",@progbits
	.align	128
        .global         _Z6reducePiS_j
        .type           _Z6reducePiS_j,@function
        .size           _Z6reducePiS_j,(.L_x_5 - _Z6reducePiS_j)
        .other          _Z6reducePiS_j,@"STO_CUDA_ENTRY STV_DEFAULT"
_Z6reducePiS_j:
.text._Z6reducePiS_j:
[----:B------:R-:W-:Y:S01]  /*0000*/  LDC R1, c[0x0][0x37c] ;  /* 0x0000df00ff017b82 */ /* 0x000fe20000000800 */
[----:B------:R-:W0:Y:S01]  /*0010*/  S2R R0, SR_CTAID.X ;  /* 0x0000000000007919 */ /* 0x000e220000002500 */
[----:B------:R-:W1:Y:S01]  /*0020*/  LDCU UR4, c[0x0][0x360] ;  /* 0x00006c00ff0477ac */ /* 0x000e620008000800 */
[----:B------:R-:W-:Y:S01]  /*0030*/  IMAD.MOV.U32 R10, RZ, RZ, RZ ;  /* 0x000000ffff0a7224 */ /* 0x000fe200078e00ff */
[----:B------:R-:W2:Y:S01]  /*0040*/  S2R R2, SR_TID.X ;  /* 0x0000000000027919 */ /* 0x000ea20000002100 */
[----:B------:R-:W3:Y:S01]  /*0050*/  LDCU UR5, c[0x0][0x390] ;  /* 0x00007200ff0577ac */ /* 0x000ee20008000800 */
[----:B------:R-:W4:Y:S01]  /*0060*/  LDCU.64 UR6, c[0x0][0x358] ;  /* 0x00006b00ff0677ac */ /* 0x000f220008000a00 */
[----:B-1----:R-:W-:Y:S02]  /*0070*/  IMAD.U32 R8, RZ, RZ, UR4 ;  /* 0x00000004ff087e24 */ /* 0x002fe4000f8e00ff */
[----:B0-----:R-:W-:-:S04]  /*0080*/  IMAD R3, R0, UR4, RZ ;  /* 0x0000000400037c24 */ /* 0x001fc8000f8e02ff */
[----:B--2---:R-:W-:-:S05]  /*0090*/  IMAD R3, R3, 0x2, R2 ;  /* 0x0000000203037824 */ /* 0x004fca00078e0202 */
[C---:B------:R-:W-:Y:S02]  /*00a0*/  IADD3 R9, PT, PT, R3.reuse, R8, RZ ;  /* 0x0000000803097210 */ /* 0x040fe40007ffe0ff */
[----:B---3--:R-:W-:Y:S02]  /*00b0*/  ISETP.GE.U32.AND P0, PT, R3, UR5, PT ;  /* 0x0000000503007c0c */ /* 0x008fe4000bf06070 */
[----:B------:R-:W-:-:S11]  /*00c0*/  ISETP.GE.U32.AND P1, PT, R9, UR5, PT ;  /* 0x0000000509007c0c */ /* 0x000fd6000bf26070 */
[----:B------:R-:W0:Y:S08]  /*00d0*/  @!P0 LDC.64 R4, c[0x0][0x380] ;  /* 0x0000e000ff048b82 */ /* 0x000e300000000a00 */
[----:B------:R-:W1:Y:S01]  /*00e0*/  @!P1 LDC.64 R6, c[0x0][0x380] ;  /* 0x0000e000ff069b82 */ /* 0x000e620000000a00 */
[----:B0-----:R-:W-:-:S04]  /*00f0*/  @!P0 IMAD.WIDE.U32 R4, R3, 0x4, R4 ;  /* 0x0000000403048825 */ /* 0x001fc800078e0004 */
[----:B------:R-:W-:Y:S02]  /*0100*/  IMAD.MOV.U32 R3, RZ, RZ, RZ ;  /* 0x000000ffff037224 */ /* 0x000fe400078e00ff */
[----:B-1----:R-:W-:-:S04]  /*0110*/  @!P1 IMAD.WIDE.U32 R6, R9, 0x4, R6 ;  /* 0x0000000409069825 */ /* 0x002fc800078e0006 */
[----:B----4-:R-:W2:Y:S04]  /*0120*/  @!P0 LDG.E R3, desc[UR6][R4.64] ;  /* 0x0000000604038981 */ /* 0x010ea8000c1e1900 */
[----:B------:R-:W2:Y:S01]  /*0130*/  @!P1 LDG.E R10, desc[UR6][R6.64] ;  /* 0x00000006060a9981 */ /* 0x000ea2000c1e1900 */
[----:B------:R-:W0:Y:S01]  /*0140*/  S2UR UR5, SR_CgaCtaId ;  /* 0x00000000000579c3 */ /* 0x000e220000008800 */
[----:B------:R-:W-:Y:S01]  /*0150*/  UMOV UR4, 0x400 ;  /* 0x0000040000047882 */ /* 0x000fe20000000000 */
[----:B------:R-:W-:Y:S02]  /*0160*/  ISETP.GE.U32.AND P1, PT, R8, 0x42, PT ;  /* 0x000000420800780c */ /* 0x000fe40003f26070 */
[----:B------:R-:W-:Y:S01]  /*0170*/  ISETP.GT.U32.AND P0, PT, R2, 0x1f, PT ;  /* 0x0000001f0200780c */ /* 0x000fe20003f04070 */
[----:B0-----:R-:W-:Y:S01]  /*0180*/  ULEA UR4, UR5, UR4, 0x18 ;  /* 0x0000000405047291 */ /* 0x001fe2000f8ec0ff */
[----:B--2---:R-:W-:-:S05]  /*0190*/  IADD3 R10, PT, PT, R10, R3, RZ ;  /* 0x000000030a0a7210 */ /* 0x004fca0007ffe0ff */
[----:B------:R-:W-:-:S05]  /*01a0*/  LEA R3, R2, UR4, 0x2 ;  /* 0x0000000402037c11 */ /* 0x000fca000f8e10ff */
[----:B------:R0:W-:Y:S01]  /*01b0*/  STS [R3], R10 ;  /* 0x0000000a03007388 */ /* 0x0001e20000000800 */
[----:B------:R-:W-:Y:S06]  /*01c0*/  BAR.SYNC.DEFER_BLOCKING 0x0 ;  /* 0x0000000000007b1d */ /* 0x000fec0000010000 */
[----:B------:R-:W-:Y:S05]  /*01d0*/  @!P1 BRA `(.L_x_1) ;  /* 0x00000000002c9947 */ /* 0x000fea0003800000 */
.L_x_2:
[----:B------:R-:W-:-:S04]  /*01e0*/  SHF.R.U32.HI R7, RZ, 0x1, R8 ;  /* 0x00000001ff077819 */ /* 0x000fc80000011608 */
[----:B------:R-:W-:-:S13]  /*01f0*/  ISETP.GE.U32.AND P1, PT, R2, R7, PT ;  /* 0x000000070200720c */ /* 0x000fda0003f26070 */
[----:B------:R-:W-:Y:S01]  /*0200*/  @!P1 IMAD R4, R7, 0x4, R3 ;  /* 0x0000000407049824 */ /* 0x000fe200078e0203 */
[----:B------:R-:W-:Y:S05]  /*0210*/  @!P1 LDS R5, [R3] ;  /* 0x0000000003059984 */ /* 0x000fea0000000800 */
[----:B------:R-:W1:Y:S02]  /*0220*/  @!P1 LDS R4, [R4] ;  /* 0x0000000004049984 */ /* 0x000e640000000800 */
[----:B-1----:R-:W-:-:S05]  /*0230*/  @!P1 IMAD.IADD R6, R4, 0x1, R5 ;  /* 0x0000000104069824 */ /* 0x002fca00078e0205 */
[----:B------:R1:W-:Y:S01]  /*0240*/  @!P1 STS [R3], R6 ;  /* 0x0000000603009388 */ /* 0x0003e20000000800 */
[----:B------:R-:W-:Y:S01]  /*0250*/  BAR.SYNC.DEFER_BLOCKING 0x0 ;  /* 0x0000000000007b1d */ /* 0x000fe20000010000 */
[----:B------:R-:W-:Y:S02]  /*0260*/  ISETP.GT.U32.AND P1, PT, R8, 0x83, PT ;  /* 0x000000830800780c */ /* 0x000fe40003f24070 */
[----:B------:R-:W-:-:S11]  /*0270*/  MOV R8, R7 ;  /* 0x0000000700087202 */ /* 0x000fd60000000f00 */
[----:B-1----:R-:W-:Y:S05]  /*0280*/  @P1 BRA `(.L_x_2) ;  /* 0xfffffffc00d41947 */ /* 0x002fea000383ffff */
.L_x_1:
[----:B------:R-:W-:Y:S05]  /*0290*/  @P0 EXIT ;  /* 0x000000000000094d */ /* 0x000fea0003800000 */
[----:B------:R-:W-:Y:S01]  /*02a0*/  LDS R4, [R3+0x80] ;  /* 0x0000800003047984 */ /* 0x000fe20000000800 */
[----:B------:R-:W-:-:S03]  /*02b0*/  ISETP.NE.AND P0, PT, R2, RZ, PT ;  /* 0x000000ff0200720c */ /* 0x000fc60003f05270 */
[----:B------:R-:W1:Y:S02]  /*02c0*/  LDS R5, [R3] ;  /* 0x0000000003057984 */ /* 0x000e640000000800 */
[----:B-1----:R-:W-:-:S05]  /*02d0*/  IMAD.IADD R4, R4, 0x1, R5 ;  /* 0x0000000104047824 */ /* 0x002fca00078e0205 */
[----:B------:R-:W-:Y:S04]  /*02e0*/  STS [R3], R4 ;  /* 0x0000000403007388 */ /* 0x000fe80000000800 */
[----:B------:R-:W-:Y:S04]  /*02f0*/  LDS R5, [R3+0x40] ;  /* 0x0000400003057984 */ /* 0x000fe80000000800 */
[----:B------:R-:W1:Y:S02]  /*0300*/  LDS R6, [R3] ;  /* 0x0000000003067984 */ /* 0x000e640000000800 */
[----:B-1----:R-:W-:-:S05]  /*0310*/  IADD3 R6, PT, PT, R5, R6, RZ ;  /* 0x0000000605067210 */ /* 0x002fca0007ffe0ff */
[----:B------:R-:W-:Y:S04]  /*0320*/  STS [R3], R6 ;  /* 0x0000000603007388 */ /* 0x000fe80000000800 */
[----:B------:R-:W-:Y:S04]  /*0330*/  LDS R5, [R3+0x20] ;  /* 0x0000200003057984 */ /* 0x000fe80000000800 */
[----:B------:R-:W1:Y:S02]  /*0340*/  LDS R8, [R3] ;  /* 0x0000000003087984 */ /* 0x000e640000000800 */
[----:B-1----:R-:W-:-:S05]  /*0350*/  IMAD.IADD R8, R5, 0x1, R8 ;  /* 0x0000000105087824 */ /* 0x002fca00078e0208 */
[----:B------:R-:W-:Y:S04]  /*0360*/  STS [R3], R8 ;  /* 0x0000000803007388 */ /* 0x000fe80000000800 */
[----:B------:R-:W-:Y:S04]  /*0370*/  LDS R5, [R3+0x10] ;  /* 0x0000100003057984 */ /* 0x000fe80000000800 */
[----:B0-----:R-:W0:Y:S02]  /*0380*/  LDS R10, [R3] ;  /* 0x00000000030a7984 */ /* 0x001e240000000800 */
[----:B0-----:R-:W-:-:S05]  /*0390*/  IADD3 R10, PT, PT, R5, R10, RZ ;  /* 0x0000000a050a7210 */ /* 0x001fca0007ffe0ff */
[----:B------:R-:W-:Y:S04]  /*03a0*/  STS [R3], R10 ;  /* 0x0000000a03007388 */ /* 0x000fe80000000800 */
[----:B------:R-:W-:Y:S04]  /*03b0*/  LDS R4, [R3+0x8] ;  /* 0x0000080003047984 */ /* 0x000fe80000000800 */
[----:B------:R-:W0:Y:S02]  /*03c0*/  LDS R5, [R3] ;  /* 0x0000000003057984 */ /* 0x000e240000000800 */
[----:B0-----:R-:W-:-:S05]  /*03d0*/  IMAD.IADD R4, R4, 0x1, R5 ;  /* 0x0000000104047824 */ /* 0x001fca00078e0205 */
[----:B------:R-:W-:Y:S04]  /*03e0*/  STS [R3], R4 ;  /* 0x0000000403007388 */ /* 0x000fe80000000800 */
[----:B------:R-:W-:Y:S04]  /*03f0*/  LDS R5, [R3+0x4] ;  /* 0x0000040003057984 */ /* 0x000fe80000000800 */
[----:B------:R-:W0:Y:S02]  /*0400*/  LDS R6, [R3] ;  /* 0x0000000003067984 */ /* 0x000e240000000800 */
[----:B0-----:R-:W-:-:S05]  /*0410*/  IADD3 R6, PT, PT, R5, R6, RZ ;  /* 0x0000000605067210 */ /* 0x001fca0007ffe0ff */
[----:B------:R0:W-:Y:S01]  /*0420*/  STS [R3], R6 ;  /* 0x0000000603007388 */ /* 0x0001e20000000800 */
[----:B------:R-:W-:Y:S05]  /*0430*/  @P0 EXIT ;  /* 0x000000000000094d */ /* 0x000fea0003800000 */
[----:B------:R-:W1:Y:S01]  /*0440*/  S2UR UR5, SR_CgaCtaId ;  /* 0x00000000000579c3 */ /* 0x000e620000008800 */
[----:B------:R-:W-:-:S07]  /*0450*/  UMOV UR4, 0x400 ;  /* 0x0000040000047882 */ /* 0x000fce0000000000 */
[----:B0-----:R-:W0:Y:S01]  /*0460*/  LDC.64 R2, c[0x0][0x388] ;  /* 0x0000e200ff027b82 */ /* 0x001e220000000a00 */
[----:B-1----:R-:W-:Y:S01]  /*0470*/  ULEA UR4, UR5, UR4, 0x18 ;  /* 0x0000000405047291 */ /* 0x002fe2000f8ec0ff */
[----:B0-----:R-:W-:-:S08]  /*0480*/  IMAD.WIDE.U32 R2, R0, 0x4, R2 ;  /* 0x0000000400027825 */ /* 0x001fd000078e0002 */
[----:B------:R-:W0:Y:S04]  /*0490*/  LDS R5, [UR4] ;  /* 0x00000004ff057984 */ /* 0x000e280008000800 */
[----:B0-----:R-:W-:Y:S01]  /*04a0*/  STG.E desc[UR6][R2.64], R5 ;  /* 0x0000000502007986 */ /* 0x001fe2000c101906 */
[----:B------:R-:W-:Y:S05]  /*04b0*/  EXIT ;  /* 0x000000000000794d */ /* 0x000fea0003800000 */
.L_x_3:
        /* <DEDUP_REMOVED lines=12> */
.L_x_5:


//--------------------- .nv.shared._Z5norm2PiS_i  --------------------------
	.section	.nv.shared._Z5norm2PiS_i,"aw",@nobits
	.sectionflags	@""
	.align	16
	.zero		1024


//--------------------- .nv.shared.reserved.0     --------------------------
	.section	.nv.shared.reserved.0,"aw",@nobits
	.weak		__nv_reservedSMEM_offset_0_alias
	.size		__nv_reservedSMEM_offset_0_alias, 0, 64
	.other		__nv_reservedSMEM_offset_0_alias,@"STO_CUDA_RESERVED_SHARED STV_DEFAULT"
__nv_reservedSMEM_offset_0_alias:
	.zero		0
	.zero		64


//--------------------- .nv.shared._Z6reducePiS_j --------------------------
	.section	.nv.shared._Z6reducePiS_j,"aw",@nobits
	.sectionflags	@""
	.align	16
	.zero		1024


//--------------------- .nv.constant0._Z5norm2PiS_i --------------------------
	.section	.nv.constant0._Z5norm2PiS_i,"a",@progbits
	.sectionflags	@""
	.align	4
.nv.constant0._Z5norm2PiS_i:
	.zero		916


//--------------------- .nv.constant0._Z6reducePiS_j --------------------------
	.section	.nv.constant0._Z6reducePiS_j,"a",@progbits
	.sectionflags	@""
	.align	4
.nv.constant0._Z6reducePiS_j:
	.zero		916


//--------------------- SYMBOLS --------------------------

	.type		.nv.reservedSmem.offset0,@object
	.size		.nv.reservedSmem.offset0,0x4
	.type		.nv.reservedSmem.cap,@object
	.size		.nv.reservedSmem.cap,0x4
